	.headerflags	@"EF_CUDA_TEXMODE_UNIFIED EF_CUDA_64BIT_ADDRESS EF_CUDA_ACCELERATORS EF_CUDA_SM90 EF_CUDA_VIRTUAL_SM(EF_CUDA_SM90)"
	.elftype	@"ET_EXEC"


//--------------------- .nv.info                  --------------------------
	.section	.nv.info,"",@"SHT_CUDA_INFO"
	.align	4


	//----- nvinfo : EIATTR_REGCOUNT
	.align		4
        /*0000*/ 	.byte	0x04, 0x2f
        /*0002*/ 	.short	(.L_1 - .L_0)
	.align		4
.L_0:
        /*0004*/ 	.word	index@(triton_poi_fused_0)
        /*0008*/ 	.word	0x0000001d


	//----- nvinfo : EIATTR_MIN_STACK_SIZE
	.align		4
.L_1:
        /*000c*/ 	.byte	0x04, 0x12
        /*000e*/ 	.short	(.L_3 - .L_2)
	.align		4
.L_2:
        /*0010*/ 	.word	index@(triton_poi_fused_0)
        /*0014*/ 	.word	0x00000000


	//----- nvinfo : EIATTR_FRAME_SIZE
	.align		4
.L_3:
        /*0018*/ 	.byte	0x04, 0x11
        /*001a*/ 	.short	(.L_5 - .L_4)
	.align		4
.L_4:
        /*001c*/ 	.word	index@(triton_poi_fused_0)
        /*0020*/ 	.word	0x00000000


	//----- nvinfo : EIATTR_MIN_STACK_SIZE
	.align		4
.L_5:
        /*0024*/ 	.byte	0x04, 0x12
        /*0026*/ 	.short	(.L_7 - .L_6)
	.align		4
.L_6:
        /*0028*/ 	.word	index@(triton_poi_fused_0)
        /*002c*/ 	.word	0x00000000
.L_7:


//--------------------- .nv.info.triton_poi_fused_0 --------------------------
	.section	.nv.info.triton_poi_fused_0,"",@"SHT_CUDA_INFO"
	.sectionflags	@""
	.align	4


	//----- nvinfo : EIATTR_CUDA_API_VERSION
	.align		4
        /*0000*/ 	.byte	0x04, 0x37
        /*0002*/ 	.short	(.L_9 - .L_8)
.L_8:
        /*0004*/ 	.word	0x0000007c


	//----- nvinfo : EIATTR_KPARAM_INFO
	.align		4
.L_9:
        /*0008*/ 	.byte	0x04, 0x17
        /*000a*/ 	.short	(.L_11 - .L_10)
.L_10:
        /*000c*/ 	.word	0x00000000
        /*0010*/ 	.short	0x0003
        /*0012*/ 	.short	0x0014
        /*0014*/ 	.byte	0x00, 0xf0, 0x11, 0x00


	//----- nvinfo : EIATTR_KPARAM_INFO
	.align		4
.L_11:
        /*0018*/ 	.byte	0x04, 0x17
        /*001a*/ 	.short	(.L_13 - .L_12)
.L_12:
        /*001c*/ 	.word	0x00000000
        /*0020*/ 	.short	0x0002
        /*0022*/ 	.short	0x0010
        /*0024*/ 	.byte	0x00, 0xf0, 0x11, 0x00


	//----- nvinfo : EIATTR_KPARAM_INFO
	.align		4
.L_13:
        /*0028*/ 	.byte	0x04, 0x17
        /*002a*/ 	.short	(.L_15 - .L_14)
.L_14:
        /*002c*/ 	.word	0x00000000
        /*0030*/ 	.short	0x0001
        /*0032*/ 	.short	0x0008
        /*0034*/ 	.byte	0x00, 0xf4, 0x21, 0x00


	//----- nvinfo : EIATTR_KPARAM_INFO
	.align		4
.L_15:
        /*0038*/ 	.byte	0x04, 0x17
        /*003a*/ 	.short	(.L_17 - .L_16)
.L_16:
        /*003c*/ 	.word	0x00000000
        /*0040*/ 	.short	0x0000
        /*0042*/ 	.short	0x0000
        /*0044*/ 	.byte	0x00, 0xf4, 0x21, 0x00


	//----- nvinfo : EIATTR_SPARSE_MMA_MASK
	.align		4
.L_17:
        /*0048*/ 	.byte	0x03, 0x50
        /*004a*/ 	.short	0x0000


	//----- nvinfo : EIATTR_MAXREG_COUNT
	.align		4
        /*004c*/ 	.byte	0x03, 0x1b
        /*004e*/ 	.short	0x00ff


	//----- nvinfo : EIATTR_EXIT_INSTR_OFFSETS
	.align		4
        /*0050*/ 	.byte	0x04, 0x1c
        /*0052*/ 	.short	(.L_19 - .L_18)


	//   ....[0]....
.L_18:
        /*0054*/ 	.word	0x00000670


	//   ....[1]....
        /*0058*/ 	.word	0x000006c0


	//----- nvinfo : EIATTR_REQNTID
	.align		4
.L_19:
        /*005c*/ 	.byte	0x04, 0x10
        /*005e*/ 	.short	(.L_21 - .L_20)
.L_20:
        /*0060*/ 	.word	0x00000080
        /*0064*/ 	.word	0x00000001
        /*0068*/ 	.word	0x00000001


	//----- nvinfo : EIATTR_CBANK_PARAM_SIZE
	.align		4
.L_21:
        /*006c*/ 	.byte	0x03, 0x19
        /*006e*/ 	.short	0x0018


	//----- nvinfo : EIATTR_PARAM_CBANK
	.align		4
        /*0070*/ 	.byte	0x04, 0x0a
        /*0072*/ 	.short	(.L_23 - .L_22)
	.align		4
.L_22:
        /*0074*/ 	.word	index@(.nv.constant0.triton_poi_fused_0)
        /*0078*/ 	.short	0x0210
        /*007a*/ 	.short	0x0018


	//----- nvinfo : EIATTR_SW_WAR
	.align		4
.L_23:
        /*007c*/ 	.byte	0x04, 0x36
        /*007e*/ 	.short	(.L_25 - .L_24)
.L_24:
        /*0080*/ 	.word	0x00000008
.L_25:


//--------------------- .nv.callgraph             --------------------------
	.section	.nv.callgraph,"",@"SHT_CUDA_CALLGRAPH"
	.align	4
	.sectionentsize	8
	.align		4
        /*0000*/ 	.word	0x00000000
	.align		4
        /*0004*/ 	.word	0xffffffff
	.align		4
        /*0008*/ 	.word	0x00000000
	.align		4
        /*000c*/ 	.word	0xfffffffe
	.align		4
        /*0010*/ 	.word	0x00000000
	.align		4
        /*0014*/ 	.word	0xfffffffd
	.align		4
        /*0018*/ 	.word	0x00000000
	.align		4
        /*001c*/ 	.word	0xfffffffc


//--------------------- .text.triton_poi_fused_0  --------------------------
	.section	.text.triton_poi_fused_0,"ax",@progbits
	.sectionflags	@"SHF_BARRIERS=1"
	.align	128
        .global         triton_poi_fused_0
        .type           triton_poi_fused_0,@function
        .size           triton_poi_fused_0,(.L_x_1 - triton_poi_fused_0)
        .other          triton_poi_fused_0,@"STO_CUDA_ENTRY STV_DEFAULT"
triton_poi_fused_0:
.text.triton_poi_fused_0:
[----:B------:R-:W0:Y:S01]  /*0000*/  LDC R1, c[0x0][0x28] ;  /* 0x00000a00ff017b82 */ /* 0x000e220000000800 */
[----:B------:R-:W1:Y:S07]  /*0010*/  S2R R14, SR_TID.X ;  /* 0x00000000000e7919 */ /* 0x000e6e0000002100 */
[----:B------:R-:W2:Y:S01]  /*0020*/  LDC.64 R16, c[0x0][0x210] ;  /* 0x00008400ff107b82 */ /* 0x000ea20000000a00 */
[----:B------:R-:W-:Y:S01]  /*0030*/  CS2R R18, SRZ ;  /* 0x0000000000127805 */ /* 0x000fe2000001ff00 */
[----:B------:R-:W-:Y:S01]  /*0040*/  ULDC.64 UR6, c[0x0][0x208] ;  /* 0x0000820000067ab9 */ /* 0x000fe20000000a00 */
[----:B------:R-:W3:Y:S01]  /*0050*/  S2R R15, SR_CTAID.X ;  /* 0x00000000000f7919 */ /* 0x000ee20000002500 */
[----:B------:R-:W4:Y:S01]  /*0060*/  S2R R0, SR_CTAID.Y ;  /* 0x0000000000007919 */ /* 0x000f220000002600 */
[----:B-1----:R-:W-:Y:S01]  /*0070*/  SHF.R.U32.HI R5, RZ, 0x5, R14 ;  /* 0x00000005ff057819 */ /* 0x002fe2000001160e */
[----:B---3--:R-:W-:-:S03]  /*0080*/  IMAD.SHL.U32 R15, R15, 0x20, RZ ;  /* 0x000000200f0f7824 */ /* 0x008fc600078e00ff */
[----:B------:R-:W-:Y:S01]  /*0090*/  SGXT.U32 R5, R5, 0x2 ;  /* 0x000000020505781a */ /* 0x000fe20000000000 */
[----:B----4-:R-:W-:Y:S01]  /*00a0*/  IMAD.SHL.U32 R0, R0, 0x20, RZ ;  /* 0x0000002000007824 */ /* 0x010fe200078e00ff */
[----:B------:R-:W-:-:S04]  /*00b0*/  LOP3.LUT R3, R15, 0x1f, R14, 0xf8, !PT ;  /* 0x0000001f0f037812 */ /* 0x000fc800078ef80e */
[----:B------:R-:W-:Y:S02]  /*00c0*/  LOP3.LUT R2, R0, R5, RZ, 0xfc, !PT ;  /* 0x0000000500027212 */ /* 0x000fe400078efcff */
[----:B------:R-:W-:Y:S02]  /*00d0*/  ISETP.GE.AND P0, PT, R3, 0x31, PT ;  /* 0x000000310300780c */ /* 0x000fe40003f06270 */
[----:B------:R-:W-:Y:S01]  /*00e0*/  LOP3.LUT R4, R0, 0x4, R5, 0xfe, !PT ;  /* 0x0000000400047812 */ /* 0x000fe200078efe05 */
[C---:B------:R-:W-:Y:S01]  /*00f0*/  IMAD R7, R2.reuse, 0x31, R3 ;  /* 0x0000003102077824 */ /* 0x040fe200078e0203 */
[----:B------:R-:W-:Y:S02]  /*0100*/  ISETP.LT.AND P1, PT, R2, 0x80, !P0 ;  /* 0x000000800200780c */ /* 0x000fe40004721270 */
[----:B------:R-:W-:Y:S01]  /*0110*/  ISETP.LT.AND P2, PT, R4, 0x80, !P0 ;  /* 0x000000800400780c */ /* 0x000fe20004741270 */
[----:B------:R-:W-:Y:S01]  /*0120*/  VIADD R3, R7, 0xc4 ;  /* 0x000000c407037836 */ /* 0x000fe20000000000 */
[----:B------:R-:W-:-:S02]  /*0130*/  LOP3.LUT R2, R0, 0x8, R5, 0xfe, !PT ;  /* 0x0000000800027812 */ /* 0x000fc400078efe05 */
[----:B------:R-:W-:Y:S02]  /*0140*/  LOP3.LUT R4, R0, 0xc, R5, 0xfe, !PT ;  /* 0x0000000c00047812 */ /* 0x000fe400078efe05 */
[----:B------:R-:W-:Y:S02]  /*0150*/  LOP3.LUT R6, R0, 0x10, R5, 0xfe, !PT ;  /* 0x0000001000067812 */ /* 0x000fe400078efe05 */
[----:B------:R-:W-:Y:S01]  /*0160*/  ISETP.LT.AND P6, PT, R2, 0x80, !P0 ;  /* 0x000000800200780c */ /* 0x000fe200047c1270 */
[----:B--2---:R-:W-:Y:S01]  /*0170*/  IMAD.WIDE R2, R3, 0x4, R16 ;  /* 0x0000000403027825 */ /* 0x004fe200078e0210 */
[----:B------:R-:W-:Y:S02]  /*0180*/  ISETP.LT.AND P5, PT, R4, 0x80, !P0 ;  /* 0x000000800400780c */ /* 0x000fe400047a1270 */
[----:B------:R-:W-:Y:S02]  /*0190*/  ISETP.LT.AND P4, PT, R6, 0x80, !P0 ;  /* 0x000000800600780c */ /* 0x000fe40004781270 */
[----:B------:R-:W-:Y:S01]  /*01a0*/  LOP3.LUT R4, R0, 0x14, R5, 0xfe, !PT ;  /* 0x0000001400047812 */ /* 0x000fe200078efe05 */
[----:B------:R1:W2:Y:S01]  /*01b0*/  @P2 LDG.E.EL R18, desc[UR6][R2.64] ;  /* 0x0000000602122981 */ /* 0x0002a2000c2e1900 */
[----:B------:R-:W-:-:S02]  /*01c0*/  LOP3.LUT R6, R0, 0x18, R5, 0xfe, !PT ;  /* 0x0000001800067812 */ /* 0x000fc400078efe05 */
[----:B------:R-:W-:Y:S01]  /*01d0*/  LOP3.LUT R5, R0, 0x1c, R5, 0xfe, !PT ;  /* 0x0000001c00057812 */ /* 0x000fe200078efe05 */
[C---:B------:R-:W-:Y:S01]  /*01e0*/  VIADD R9, R7.reuse, 0x24c ;  /* 0x0000024c07097836 */ /* 0x040fe20000000000 */
[----:B------:R-:W-:Y:S01]  /*01f0*/  ISETP.LT.AND P3, PT, R4, 0x80, !P0 ;  /* 0x000000800400780c */ /* 0x000fe20004761270 */
[C---:B------:R-:W-:Y:S01]  /*0200*/  VIADD R11, R7.reuse, 0x310 ;  /* 0x00000310070b7836 */ /* 0x040fe20000000000 */
[----:B------:R-:W-:Y:S01]  /*0210*/  ISETP.LT.AND P2, PT, R6, 0x80, !P0 ;  /* 0x000000800600780c */ /* 0x000fe20004741270 */
[----:B------:R-:W-:Y:S01]  /*0220*/  VIADD R13, R7, 0x3d4 ;  /* 0x000003d4070d7836 */ /* 0x000fe20000000000 */
[----:B------:R-:W-:Y:S01]  /*0230*/  ISETP.LT.AND P0, PT, R5, 0x80, !P0 ;  /* 0x000000800500780c */ /* 0x000fe20004701270 */
[C---:B------:R-:W-:Y:S02]  /*0240*/  VIADD R5, R7.reuse, 0x188 ;  /* 0x0000018807057836 */ /* 0x040fe40000000000 */
[C---:B------:R-:W-:Y:S02]  /*0250*/  VIADD R23, R7.reuse, 0x498 ;  /* 0x0000049807177836 */ /* 0x040fe40000000000 */
[----:B------:R-:W-:-:S02]  /*0260*/  VIADD R25, R7, 0x55c ;  /* 0x0000055c07197836 */ /* 0x000fc40000000000 */
[----:B-1----:R-:W-:-:S04]  /*0270*/  IMAD.WIDE R2, R7, 0x4, R16 ;  /* 0x0000000407027825 */ /* 0x002fc800078e0210 */
[----:B------:R-:W-:-:S04]  /*0280*/  IMAD.WIDE R6, R9, 0x4, R16 ;  /* 0x0000000409067825 */ /* 0x000fc800078e0210 */
[--C-:B------:R-:W-:Y:S01]  /*0290*/  IMAD.WIDE R8, R11, 0x4, R16.reuse ;  /* 0x000000040b087825 */ /* 0x100fe200078e0210 */
[----:B------:R-:W-:Y:S01]  /*02a0*/  CS2R R20, SRZ ;  /* 0x0000000000147805 */ /* 0x000fe2000001ff00 */
[----:B------:R-:W3:Y:S02]  /*02b0*/  @P5 LDG.E.EL R19, desc[UR6][R6.64] ;  /* 0x0000000606135981 */ /* 0x000ee4000c2e1900 */
[----:B------:R-:W-:-:S03]  /*02c0*/  IMAD.WIDE R10, R13, 0x4, R16 ;  /* 0x000000040d0a7825 */ /* 0x000fc600078e0210 */
[----:B------:R-:W4:Y:S01]  /*02d0*/  @P4 LDG.E.EL R20, desc[UR6][R8.64] ;  /* 0x0000000608144981 */ /* 0x000f22000c2e1900 */
[----:B------:R-:W-:-:S04]  /*02e0*/  IMAD.WIDE R4, R5, 0x4, R16 ;  /* 0x0000000405047825 */ /* 0x000fc800078e0210 */
[--C-:B------:R-:W-:Y:S01]  /*02f0*/  IMAD.WIDE R12, R23, 0x4, R16.reuse ;  /* 0x00000004170c7825 */ /* 0x100fe200078e0210 */
[----:B------:R-:W-:Y:S01]  /*0300*/  CS2R R22, SRZ ;  /* 0x0000000000167805 */ /* 0x000fe2000001ff00 */
[----:B------:R1:W5:Y:S02]  /*0310*/  @P6 LDG.E.EL R21, desc[UR6][R4.64] ;  /* 0x0000000604156981 */ /* 0x000364000c2e1900 */
[----:B------:R-:W-:Y:S01]  /*0320*/  IMAD.WIDE R16, R25, 0x4, R16 ;  /* 0x0000000419107825 */ /* 0x000fe200078e0210 */
[----:B------:R-:W-:Y:S02]  /*0330*/  CS2R R24, SRZ ;  /* 0x0000000000187805 */ /* 0x000fe4000001ff00 */
[----:B------:R1:W5:Y:S04]  /*0340*/  @P3 LDG.E.EL R22, desc[UR6][R10.64] ;  /* 0x000000060a163981 */ /* 0x000368000c2e1900 */
[----:B------:R-:W5:Y:S04]  /*0350*/  @P2 LDG.E.EL R23, desc[UR6][R12.64] ;  /* 0x000000060c172981 */ /* 0x000f68000c2e1900 */
[----:B------:R1:W5:Y:S04]  /*0360*/  @P1 LDG.E.EL R25, desc[UR6][R2.64] ;  /* 0x0000000602191981 */ /* 0x000368000c2e1900 */
[----:B------:R-:W5:Y:S01]  /*0370*/  @P0 LDG.E.EL R24, desc[UR6][R16.64] ;  /* 0x0000000610180981 */ /* 0x000f62000c2e1900 */
[----:B------:R-:W1:Y:S01]  /*0380*/  S2R R26, SR_TID.X ;  /* 0x00000000001a7919 */ /* 0x000e620000002100 */
[----:B------:R-:W1:Y:S01]  /*0390*/  S2UR UR5, SR_CgaCtaId ;  /* 0x00000000000579c3 */ /* 0x000e620000008800 */
[----:B------:R-:W-:-:S02]  /*03a0*/  UMOV UR4, 0x400 ;  /* 0x0000040000047882 */ /* 0x000fc40000000000 */
[----:B01----:R-:W-:Y:S01]  /*03b0*/  UPRMT UR4, UR5, 0x654, UR4 ;  /* 0x0000065405047896 */ /* 0x003fe20008000004 */
[----:B------:R-:W-:Y:S01]  /*03c0*/  IMAD.SHL.U32 R4, R26, 0x20, RZ ;  /* 0x000000201a047824 */ /* 0x000fe200078e00ff */
[----:B------:R-:W-:-:S04]  /*03d0*/  SHF.R.U32.HI R5, RZ, 0x5, R26 ;  /* 0x00000005ff057819 */ /* 0x000fc8000001161a */
[----:B------:R-:W-:Y:S02]  /*03e0*/  SGXT.U32 R5, R5, 0x2 ;  /* 0x000000020505781a */ /* 0x000fe40000000000 */
[----:B------:R-:W-:-:S04]  /*03f0*/  LOP3.LUT R4, R4, 0x3e0, RZ, 0xc0, !PT ;  /* 0x000003e004047812 */ /* 0x000fc800078ec0ff */
[C---:B------:R-:W-:Y:S02]  /*0400*/  LOP3.LUT R5, R4.reuse, R5, RZ, 0xfc, !PT ;  /* 0x0000000504057212 */ /* 0x040fe400078efcff */
[----:B------:R-:W-:-:S05]  /*0410*/  LEA.HI R4, R4, UR4, RZ, 0x1f ;  /* 0x0000000404047c11 */ /* 0x000fca000f8ff8ff */
[----:B------:R-:W-:Y:S02]  /*0420*/  IMAD R11, R5, 0x4, R4 ;  /* 0x00000004050b7824 */ /* 0x000fe400078e0204 */
[C---:B------:R-:W-:Y:S02]  /*0430*/  IMAD.SHL.U32 R2, R26.reuse, 0x2, RZ ;  /* 0x000000021a027824 */ /* 0x040fe400078e00ff */
[----:B------:R-:W-:-:S03]  /*0440*/  IMAD.SHL.U32 R8, R26, 0x4, RZ ;  /* 0x000000041a087824 */ /* 0x000fc600078e00ff */
[----:B------:R-:W-:Y:S02]  /*0450*/  LOP3.LUT R2, R2, 0xf0, RZ, 0xc0, !PT ;  /* 0x000000f002027812 */ /* 0x000fe400078ec0ff */
[----:B------:R-:W-:-:S03]  /*0460*/  LOP3.LUT R8, R8, 0x1fc, RZ, 0xc0, !PT ;  /* 0x000001fc08087812 */ /* 0x000fc600078ec0ff */
[----:B------:R-:W-:-:S04]  /*0470*/  VIADD R3, R2, UR4 ;  /* 0x0000000402037c36 */ /* 0x000fc80008000000 */
[----:B------:R-:W-:Y:S02]  /*0480*/  IMAD R4, R8, 0x4, R3 ;  /* 0x0000000408047824 */ /* 0x000fe400078e0203 */
[----:B------:R-:W-:Y:S01]  /*0490*/  IMAD.SHL.U32 R9, R14, 0x4, RZ ;  /* 0x000000040e097824 */ /* 0x000fe200078e00ff */
[----:B------:R-:W0:Y:S01]  /*04a0*/  LDC.64 R2, c[0x0][0x218] ;  /* 0x00008600ff027b82 */ /* 0x000e220000000a00 */
[----:B------:R-:W-:-:S03]  /*04b0*/  SHF.R.U32.HI R14, RZ, 0x3, R14 ;  /* 0x00000003ff0e7819 */ /* 0x000fc6000001160e */
[----:B------:R-:W-:Y:S02]  /*04c0*/  LOP3.LUT R9, R0, 0x1c, R9, 0xf8, !PT ;  /* 0x0000001c00097812 */ /* 0x000fe400078ef809 */
[----:B------:R-:W-:Y:S02]  /*04d0*/  SGXT.U32 R0, R14, 0x4 ;  /* 0x000000040e00781a */ /* 0x000fe40000000000 */
[----:B------:R-:W-:Y:S02]  /*04e0*/  SHF.R.U32.HI R10, RZ, 0x2, R9 ;  /* 0x00000002ff0a7819 */ /* 0x000fe40000011609 */
[----:B------:R-:W-:Y:S02]  /*04f0*/  LOP3.LUT R0, R15, R0, RZ, 0xfc, !PT ;  /* 0x000000000f007212 */ /* 0x000fe400078efcff */
[----:B------:R-:W-:Y:S02]  /*0500*/  ISETP.GE.AND P0, PT, R9, 0x80, PT ;  /* 0x000000800900780c */ /* 0x000fe40003f06270 */
[----:B------:R-:W-:Y:S01]  /*0510*/  LOP3.LUT R9, R0, 0x10, RZ, 0xfc, !PT ;  /* 0x0000001000097812 */ /* 0x000fe200078efcff */
[----:B------:R-:W-:Y:S01]  /*0520*/  IMAD R12, R10, 0xc4, RZ ;  /* 0x000000c40a0c7824 */ /* 0x000fe200078e02ff */
[----:B------:R-:W-:-:S02]  /*0530*/  LOP3.LUT R13, R8, 0x200, RZ, 0xfc, !PT ;  /* 0x00000200080d7812 */ /* 0x000fc400078efcff */
[----:B------:R-:W-:Y:S02]  /*0540*/  ISETP.LT.AND P1, PT, R0, 0x31, !P0 ;  /* 0x000000310000780c */ /* 0x000fe40004721270 */
[----:B------:R-:W-:Y:S02]  /*0550*/  ISETP.LT.AND P0, PT, R9, 0x31, !P0 ;  /* 0x000000310900780c */ /* 0x000fe40004701270 */
[----:B------:R-:W-:-:S04]  /*0560*/  SHF.R.U32.HI R13, RZ, 0x1, R13 ;  /* 0x00000001ff0d7819 */ /* 0x000fc8000001160d */
[----:B------:R-:W-:-:S05]  /*0570*/  LOP3.LUT R13, R13, 0x1f0, RZ, 0xc0, !PT ;  /* 0x000001f00d0d7812 */ /* 0x000fca00078ec0ff */
[----:B------:R-:W-:-:S04]  /*0580*/  VIADD R13, R13, UR4 ;  /* 0x000000040d0d7c36 */ /* 0x000fc80008000000 */
[----:B------:R-:W-:Y:S01]  /*0590*/  IMAD R13, R8, 0x4, R13 ;  /* 0x00000004080d7824 */ /* 0x000fe200078e020d */
[----:B--2---:R-:W-:Y:S04]  /*05a0*/  STS [R11+0x10], R18 ;  /* 0x000010120b007388 */ /* 0x004fe80000000800 */
[----:B---3--:R-:W-:Y:S04]  /*05b0*/  STS [R11+0x30], R19 ;  /* 0x000030130b007388 */ /* 0x008fe80000000800 */
[----:B----4-:R-:W-:Y:S04]  /*05c0*/  STS [R11+0x40], R20 ;  /* 0x000040140b007388 */ /* 0x010fe80000000800 */
[----:B-----5:R-:W-:Y:S04]  /*05d0*/  STS [R11+0x20], R21 ;  /* 0x000020150b007388 */ /* 0x020fe80000000800 */
[----:B------:R-:W-:Y:S04]  /*05e0*/  STS [R11+0x50], R22 ;  /* 0x000050160b007388 */ /* 0x000fe80000000800 */
[----:B------:R-:W-:Y:S04]  /*05f0*/  STS [R11+0x60], R23 ;  /* 0x000060170b007388 */ /* 0x000fe80000000800 */
[----:B------:R-:W-:Y:S04]  /*0600*/  STS [R11], R25 ;  /* 0x000000190b007388 */ /* 0x000fe80000000800 */
[----:B------:R1:W-:Y:S01]  /*0610*/  STS [R11+0x70], R24 ;  /* 0x000070180b007388 */ /* 0x0003e20000000800 */
[----:B------:R-:W-:Y:S06]  /*0620*/  BAR.SYNC.DEFER_BLOCKING 0x0 ;  /* 0x0000000000007b1d */ /* 0x000fec0000010000 */
[----:B------:R-:W2:Y:S01]  /*0630*/  LDS.128 R4, [R4] ;  /* 0x0000000004047984 */ /* 0x000ea20000000c00 */
[----:B-1----:R-:W-:-:S04]  /*0640*/  IMAD R11, R0, 0x4, R12 ;  /* 0x00000004000b7824 */ /* 0x002fc800078e020c */
[----:B0-----:R-:W-:-:S05]  /*0650*/  IMAD.WIDE R10, R11, 0x4, R2 ;  /* 0x000000040b0a7825 */ /* 0x001fca00078e0202 */
[----:B--2---:R0:W-:Y:S02]  /*0660*/  @P1 STG.E.128 desc[UR6][R10.64], R4 ;  /* 0x000000040a001986 */ /* 0x0041e4000c101d06 */
[----:B0-----:R-:W-:Y:S05]  /*0670*/  @!P0 EXIT ;  /* 0x000000000000894d */ /* 0x001fea0003800000 */
[----:B0-----:R-:W0:Y:S01]  /*0680*/  LDS.128 R4, [R13+0x800] ;  /* 0x000800000d047984 */ /* 0x001e220000000c00 */
[----:B------:R-:W-:-:S04]  /*0690*/  IMAD R9, R9, 0x4, R12 ;  /* 0x0000000409097824 */ /* 0x000fc800078e020c */
[----:B------:R-:W-:-:S05]  /*06a0*/  IMAD.WIDE R2, R9, 0x4, R2 ;  /* 0x0000000409027825 */ /* 0x000fca00078e0202 */
[----:B0-----:R-:W-:Y:S01]  /*06b0*/  STG.E.128 desc[UR6][R2.64], R4 ;  /* 0x0000000402007986 */ /* 0x001fe2000c101d06 */
[----:B------:R-:W-:Y:S05]  /*06c0*/  EXIT ;  /* 0x000000000000794d */ /* 0x000fea0003800000 */
.L_x_0:
[----:B------:R-:W-:-:S00]  /*06d0*/  BRA `(.L_x_0) ;  /* 0xfffffffc00fc7947 */ /* 0x000fc0000383ffff */
[----:B------:R-:W-:-:S00]  /*06e0*/  NOP ;  /* 0x0000000000007918 */ /* 0x000fc00000000000 */
        /* <DEDUP_REMOVED lines=9> */
.L_x_1:


//--------------------- .nv.shared.triton_poi_fused_0 --------------------------
	.section	.nv.shared.triton_poi_fused_0,"aw",@nobits
	.sectionflags	@""
	.align	16
	.zero		1024


//--------------------- .nv.constant0.triton_poi_fused_0 --------------------------
	.section	.nv.constant0.triton_poi_fused_0,"a",@progbits
	.sectionflags	@""
	.align	4
.nv.constant0.triton_poi_fused_0:
	.zero		552
